	.headerflags	@"EF_CUDA_TEXMODE_UNIFIED EF_CUDA_64BIT_ADDRESS EF_CUDA_ACCELERATORS EF_CUDA_SM90 EF_CUDA_VIRTUAL_SM(EF_CUDA_SM90)"
	.elftype	@"ET_EXEC"


//--------------------- .nv.info                  --------------------------
	.section	.nv.info,"",@"SHT_CUDA_INFO"
	.align	4


	//----- nvinfo : EIATTR_REGCOUNT
	.align		4
        /*0000*/ 	.byte	0x04, 0x2f
        /*0002*/ 	.short	(.L_3 - .L_2)
	.align		4
.L_2:
        /*0004*/ 	.word	index@(triton_poi_fused_cat_31)
        /*0008*/ 	.word	0x00000038


	//----- nvinfo : EIATTR_MIN_STACK_SIZE
	.align		4
.L_3:
        /*000c*/ 	.byte	0x04, 0x12
        /*000e*/ 	.short	(.L_5 - .L_4)
	.align		4
.L_4:
        /*0010*/ 	.word	index@(triton_poi_fused_cat_31)
        /*0014*/ 	.word	0x00000000


	//----- nvinfo : EIATTR_FRAME_SIZE
	.align		4
.L_5:
        /*0018*/ 	.byte	0x04, 0x11
        /*001a*/ 	.short	(.L_7 - .L_6)
	.align		4
.L_6:
        /*001c*/ 	.word	index@(triton_poi_fused_cat_31)
        /*0020*/ 	.word	0x00000000


	//----- nvinfo : EIATTR_MIN_STACK_SIZE
	.align		4
.L_7:
        /*0024*/ 	.byte	0x04, 0x12
        /*0026*/ 	.short	(.L_9 - .L_8)
	.align		4
.L_8:
        /*0028*/ 	.word	index@(triton_poi_fused_cat_31)
        /*002c*/ 	.word	0x00000000
.L_9:


//--------------------- .nv.info.triton_poi_fused_cat_31 --------------------------
	.section	.nv.info.triton_poi_fused_cat_31,"",@"SHT_CUDA_INFO"
	.sectionflags	@""
	.align	4


	//----- nvinfo : EIATTR_CUDA_API_VERSION
	.align		4
        /*0000*/ 	.byte	0x04, 0x37
        /*0002*/ 	.short	(.L_11 - .L_10)
.L_10:
        /*0004*/ 	.word	0x0000007c


	//----- nvinfo : EIATTR_KPARAM_INFO
	.align		4
.L_11:
        /*0008*/ 	.byte	0x04, 0x17
        /*000a*/ 	.short	(.L_13 - .L_12)
.L_12:
        /*000c*/ 	.word	0x00000000
        /*0010*/ 	.short	0x0015
        /*0012*/ 	.short	0x00a8
        /*0014*/ 	.byte	0x00, 0xf0, 0x11, 0x00


	//----- nvinfo : EIATTR_KPARAM_INFO
	.align		4
.L_13:
        /*0018*/ 	.byte	0x04, 0x17
        /*001a*/ 	.short	(.L_15 - .L_14)
.L_14:
        /*001c*/ 	.word	0x00000000
        /*0020*/ 	.short	0x0014
        /*0022*/ 	.short	0x00a0
        /*0024*/ 	.byte	0x00, 0xf4, 0x21, 0x00


	//----- nvinfo : EIATTR_KPARAM_INFO
	.align		4
.L_15:
        /*0028*/ 	.byte	0x04, 0x17
        /*002a*/ 	.short	(.L_17 - .L_16)
.L_16:
        /*002c*/ 	.word	0x00000000
        /*0030*/ 	.short	0x0013
        /*0032*/ 	.short	0x0098
        /*0034*/ 	.byte	0x00, 0xf4, 0x21, 0x00


	//----- nvinfo : EIATTR_KPARAM_INFO
	.align		4
.L_17:
        /*0038*/ 	.byte	0x04, 0x17
        /*003a*/ 	.short	(.L_19 - .L_18)
.L_18:
        /*003c*/ 	.word	0x00000000
        /*0040*/ 	.short	0x0012
        /*0042*/ 	.short	0x0090
        /*0044*/ 	.byte	0x00, 0xf4, 0x21, 0x00


	//----- nvinfo : EIATTR_KPARAM_INFO
	.align		4
.L_19:
        /*0048*/ 	.byte	0x04, 0x17
        /*004a*/ 	.short	(.L_21 - .L_20)
.L_20:
        /*004c*/ 	.word	0x00000000
        /*0050*/ 	.short	0x0011
        /*0052*/ 	.short	0x0088
        /*0054*/ 	.byte	0x00, 0xf4, 0x21, 0x00


	//----- nvinfo : EIATTR_KPARAM_INFO
	.align		4
.L_21:
        /*0058*/ 	.byte	0x04, 0x17
        /*005a*/ 	.short	(.L_23 - .L_22)
.L_22:
        /*005c*/ 	.word	0x00000000
        /*0060*/ 	.short	0x0010
        /*0062*/ 	.short	0x0080
        /*0064*/ 	.byte	0x00, 0xf4, 0x21, 0x00


	//----- nvinfo : EIATTR_KPARAM_INFO
	.align		4
.L_23:
        /*0068*/ 	.byte	0x04, 0x17
        /*006a*/ 	.short	(.L_25 - .L_24)
.L_24:
        /*006c*/ 	.word	0x00000000
        /*0070*/ 	.short	0x000f
        /*0072*/ 	.short	0x0078
        /*0074*/ 	.byte	0x00, 0xf4, 0x21, 0x00


	//----- nvinfo : EIATTR_KPARAM_INFO
	.align		4
.L_25:
        /*0078*/ 	.byte	0x04, 0x17
        /*007a*/ 	.short	(.L_27 - .L_26)
.L_26:
        /*007c*/ 	.word	0x00000000
        /*0080*/ 	.short	0x000e
        /*0082*/ 	.short	0x0070
        /*0084*/ 	.byte	0x00, 0xf4, 0x21, 0x00


	//----- nvinfo : EIATTR_KPARAM_INFO
	.align		4
.L_27:
        /*0088*/ 	.byte	0x04, 0x17
        /*008a*/ 	.short	(.L_29 - .L_28)
.L_28:
        /*008c*/ 	.word	0x00000000
        /*0090*/ 	.short	0x000d
        /*0092*/ 	.short	0x0068
        /*0094*/ 	.byte	0x00, 0xf4, 0x21, 0x00


	//----- nvinfo : EIATTR_KPARAM_INFO
	.align		4
.L_29:
        /*0098*/ 	.byte	0x04, 0x17
        /*009a*/ 	.short	(.L_31 - .L_30)
.L_30:
        /*009c*/ 	.word	0x00000000
        /*00a0*/ 	.short	0x000c
        /*00a2*/ 	.short	0x0060
        /*00a4*/ 	.byte	0x00, 0xf4, 0x21, 0x00


	//----- nvinfo : EIATTR_KPARAM_INFO
	.align		4
.L_31:
        /*00a8*/ 	.byte	0x04, 0x17
        /*00aa*/ 	.short	(.L_33 - .L_32)
.L_32:
        /*00ac*/ 	.word	0x00000000
        /*00b0*/ 	.short	0x000b
        /*00b2*/ 	.short	0x0058
        /*00b4*/ 	.byte	0x00, 0xf4, 0x21, 0x00


	//----- nvinfo : EIATTR_KPARAM_INFO
	.align		4
.L_33:
        /*00b8*/ 	.byte	0x04, 0x17
        /*00ba*/ 	.short	(.L_35 - .L_34)
.L_34:
        /*00bc*/ 	.word	0x00000000
        /*00c0*/ 	.short	0x000a
        /*00c2*/ 	.short	0x0050
        /*00c4*/ 	.byte	0x00, 0xf4, 0x21, 0x00


	//----- nvinfo : EIATTR_KPARAM_INFO
	.align		4
.L_35:
        /*00c8*/ 	.byte	0x04, 0x17
        /*00ca*/ 	.short	(.L_37 - .L_36)
.L_36:
        /*00cc*/ 	.word	0x00000000
        /*00d0*/ 	.short	0x0009
        /*00d2*/ 	.short	0x0048
        /*00d4*/ 	.byte	0x00, 0xf4, 0x21, 0x00


	//----- nvinfo : EIATTR_KPARAM_INFO
	.align		4
.L_37:
        /*00d8*/ 	.byte	0x04, 0x17
        /*00da*/ 	.short	(.L_39 - .L_38)
.L_38:
        /*00dc*/ 	.word	0x00000000
        /*00e0*/ 	.short	0x0008
        /*00e2*/ 	.short	0x0040
        /*00e4*/ 	.byte	0x00, 0xf4, 0x21, 0x00


	//----- nvinfo : EIATTR_KPARAM_INFO
	.align		4
.L_39:
        /*00e8*/ 	.byte	0x04, 0x17
        /*00ea*/ 	.short	(.L_41 - .L_40)
.L_40:
        /*00ec*/ 	.word	0x00000000
        /*00f0*/ 	.short	0x0007
        /*00f2*/ 	.short	0x0038
        /*00f4*/ 	.byte	0x00, 0xf4, 0x21, 0x00


	//----- nvinfo : EIATTR_KPARAM_INFO
	.align		4
.L_41:
        /*00f8*/ 	.byte	0x04, 0x17
        /*00fa*/ 	.short	(.L_43 - .L_42)
.L_42:
        /*00fc*/ 	.word	0x00000000
        /*0100*/ 	.short	0x0006
        /*0102*/ 	.short	0x0030
        /*0104*/ 	.byte	0x00, 0xf4, 0x21, 0x00


	//----- nvinfo : EIATTR_KPARAM_INFO
	.align		4
.L_43:
        /*0108*/ 	.byte	0x04, 0x17
        /*010a*/ 	.short	(.L_45 - .L_44)
.L_44:
        /*010c*/ 	.word	0x00000000
        /*0110*/ 	.short	0x0005
        /*0112*/ 	.short	0x0028
        /*0114*/ 	.byte	0x00, 0xf4, 0x21, 0x00


	//----- nvinfo : EIATTR_KPARAM_INFO
	.align		4
.L_45:
        /*0118*/ 	.byte	0x04, 0x17
        /*011a*/ 	.short	(.L_47 - .L_46)
.L_46:
        /*011c*/ 	.word	0x00000000
        /*0120*/ 	.short	0x0004
        /*0122*/ 	.short	0x0020
        /*0124*/ 	.byte	0x00, 0xf4, 0x21, 0x00


	//----- nvinfo : EIATTR_KPARAM_INFO
	.align		4
.L_47:
        /*0128*/ 	.byte	0x04, 0x17
        /*012a*/ 	.short	(.L_49 - .L_48)
.L_48:
        /*012c*/ 	.word	0x00000000
        /*0130*/ 	.short	0x0003
        /*0132*/ 	.short	0x0018
        /*0134*/ 	.byte	0x00, 0xf4, 0x21, 0x00


	//----- nvinfo : EIATTR_KPARAM_INFO
	.align		4
.L_49:
        /*0138*/ 	.byte	0x04, 0x17
        /*013a*/ 	.short	(.L_51 - .L_50)
.L_50:
        /*013c*/ 	.word	0x00000000
        /*0140*/ 	.short	0x0002
        /*0142*/ 	.short	0x0010
        /*0144*/ 	.byte	0x00, 0xf4, 0x21, 0x00


	//----- nvinfo : EIATTR_KPARAM_INFO
	.align		4
.L_51:
        /*0148*/ 	.byte	0x04, 0x17
        /*014a*/ 	.short	(.L_53 - .L_52)
.L_52:
        /*014c*/ 	.word	0x00000000
        /*0150*/ 	.short	0x0001
        /*0152*/ 	.short	0x0008
        /*0154*/ 	.byte	0x00, 0xf4, 0x21, 0x00


	//----- nvinfo : EIATTR_KPARAM_INFO
	.align		4
.L_53:
        /*0158*/ 	.byte	0x04, 0x17
        /*015a*/ 	.short	(.L_55 - .L_54)
.L_54:
        /*015c*/ 	.word	0x00000000
        /*0160*/ 	.short	0x0000
        /*0162*/ 	.short	0x0000
        /*0164*/ 	.byte	0x00, 0xf4, 0x21, 0x00


	//----- nvinfo : EIATTR_SPARSE_MMA_MASK
	.align		4
.L_55:
        /*0168*/ 	.byte	0x03, 0x50
        /*016a*/ 	.short	0x0000


	//----- nvinfo : EIATTR_MAXREG_COUNT
	.align		4
        /*016c*/ 	.byte	0x03, 0x1b
        /*016e*/ 	.short	0x00ff


	//----- nvinfo : EIATTR_EXIT_INSTR_OFFSETS
	.align		4
        /*0170*/ 	.byte	0x04, 0x1c
        /*0172*/ 	.short	(.L_57 - .L_56)


	//   ....[0]....
.L_56:
        /*0174*/ 	.word	0x00001290


	//   ....[1]....
        /*0178*/ 	.word	0x000012b0


	//----- nvinfo : EIATTR_REQNTID
	.align		4
.L_57:
        /*017c*/ 	.byte	0x04, 0x10
        /*017e*/ 	.short	(.L_59 - .L_58)
.L_58:
        /*0180*/ 	.word	0x00000100
        /*0184*/ 	.word	0x00000001
        /*0188*/ 	.word	0x00000001


	//----- nvinfo : EIATTR_CBANK_PARAM_SIZE
	.align		4
.L_59:
        /*018c*/ 	.byte	0x03, 0x19
        /*018e*/ 	.short	0x00ac


	//----- nvinfo : EIATTR_PARAM_CBANK
	.align		4
        /*0190*/ 	.byte	0x04, 0x0a
        /*0192*/ 	.short	(.L_61 - .L_60)
	.align		4
.L_60:
        /*0194*/ 	.word	index@(.nv.constant0.triton_poi_fused_cat_31)
        /*0198*/ 	.short	0x0210
        /*019a*/ 	.short	0x00ac


	//----- nvinfo : EIATTR_SW_WAR
	.align		4
.L_61:
        /*019c*/ 	.byte	0x04, 0x36
        /*019e*/ 	.short	(.L_63 - .L_62)
.L_62:
        /*01a0*/ 	.word	0x00000008
.L_63:


//--------------------- .nv.callgraph             --------------------------
	.section	.nv.callgraph,"",@"SHT_CUDA_CALLGRAPH"
	.align	4
	.sectionentsize	8
	.align		4
        /*0000*/ 	.word	0x00000000
	.align		4
        /*0004*/ 	.word	0xffffffff
	.align		4
        /*0008*/ 	.word	0x00000000
	.align		4
        /*000c*/ 	.word	0xfffffffe
	.align		4
        /*0010*/ 	.word	0x00000000
	.align		4
        /*0014*/ 	.word	0xfffffffd
	.align		4
        /*0018*/ 	.word	0x00000000
	.align		4
        /*001c*/ 	.word	0xfffffffc


//--------------------- .nv.constant4             --------------------------
	.section	.nv.constant4,"a",@progbits
	.align	8
	.align		8
.nv.constant4:
        /*0000*/ 	.dword	_$_str
	.align		8
        /*0008*/ 	.dword	_$_str_$_2


//--------------------- .text.triton_poi_fused_cat_31 --------------------------
	.section	.text.triton_poi_fused_cat_31,"ax",@progbits
	.align	128
        .global         triton_poi_fused_cat_31
        .type           triton_poi_fused_cat_31,@function
        .size           triton_poi_fused_cat_31,(.L_x_1 - triton_poi_fused_cat_31)
        .other          triton_poi_fused_cat_31,@"STO_CUDA_ENTRY STV_DEFAULT"
triton_poi_fused_cat_31:
.text.triton_poi_fused_cat_31:
[----:B------:R-:W0:Y:S01]  /*0000*/  LDC R1, c[0x0][0x28] ;  /* 0x00000a00ff017b82 */ /* 0x000e220000000800 */
[----:B------:R-:W1:Y:S01]  /*0010*/  S2R R0, SR_TID.X ;  /* 0x0000000000007919 */ /* 0x000e620000002100 */
[----:B------:R-:W-:-:S06]  /*0020*/  CS2R R26, SRZ ;  /* 0x00000000001a7805 */ /* 0x000fcc000001ff00 */
[----:B------:R-:W2:Y:S01]  /*0030*/  LDC.64 R16, c[0x0][0x270] ;  /* 0x00009c00ff107b82 */ /* 0x000ea20000000a00 */
[----:B------:R-:W-:Y:S01]  /*0040*/  ULDC.64 UR4, c[0x0][0x208] ;  /* 0x0000820000047ab9 */ /* 0x000fe20000000a00 */
[----:B------:R-:W3:Y:S01]  /*0050*/  S2R R3, SR_CTAID.X ;  /* 0x0000000000037919 */ /* 0x000ee20000002500 */
[----:B------:R-:W-:-:S05]  /*0060*/  ULDC.64 UR6, c[0x0][0x260] ;  /* 0x0000980000067ab9 */ /* 0x000fca0000000a00 */
[----:B------:R-:W4:Y:S08]  /*0070*/  LDC.64 R20, c[0x0][0x278] ;  /* 0x00009e00ff147b82 */ /* 0x000f300000000a00 */
[----:B------:R-:W5:Y:S08]  /*0080*/  LDC.64 R12, c[0x0][0x268] ;  /* 0x00009a00ff0c7b82 */ /* 0x000f700000000a00 */
[----:B------:R-:W2:Y:S01]  /*0090*/  LDC.64 R22, c[0x0][0x280] ;  /* 0x0000a000ff167b82 */ /* 0x000ea20000000a00 */
[----:B-1----:R-:W-:Y:S01]  /*00a0*/  IMAD.SHL.U32 R0, R0, 0x2, RZ ;  /* 0x0000000200007824 */ /* 0x002fe200078e00ff */
[----:B------:R-:W-:-:S02]  /*00b0*/  CS2R R46, SRZ ;  /* 0x00000000002e7805 */ /* 0x000fc4000001ff00 */
[----:B------:R-:W-:Y:S02]  /*00c0*/  CS2R R14, SRZ ;  /* 0x00000000000e7805 */ /* 0x000fe4000001ff00 */
[----:B------:R-:W-:Y:S02]  /*00d0*/  CS2R R18, SRZ ;  /* 0x0000000000127805 */ /* 0x000fe4000001ff00 */
[----:B------:R-:W-:Y:S02]  /*00e0*/  CS2R R10, SRZ ;  /* 0x00000000000a7805 */ /* 0x000fe4000001ff00 */
[----:B------:R-:W-:Y:S01]  /*00f0*/  LOP3.LUT R0, R0, 0x1fe, RZ, 0xc0, !PT ;  /* 0x000001fe00007812 */ /* 0x000fe200078ec0ff */
[----:B------:R-:W1:Y:S04]  /*0100*/  LDC.64 R52, c[0x0][0x228] ;  /* 0x00008a00ff347b82 */ /* 0x000e680000000a00 */
[----:B---3--:R-:W-:-:S04]  /*0110*/  IMAD R4, R3, 0x200, R0 ;  /* 0x0000020003047824 */ /* 0x008fc800078e0200 */
[----:B------:R-:W-:Y:S01]  /*0120*/  IMAD.HI R0, R4, 0x38e38e39, RZ ;  /* 0x38e38e3904007827 */ /* 0x000fe200078e02ff */
[----:B------:R-:W3:Y:S04]  /*0130*/  LDC.64 R2, c[0x0][0x220] ;  /* 0x00008800ff027b82 */ /* 0x000ee80000000a00 */
[----:B------:R-:W-:-:S04]  /*0140*/  SHF.R.U32.HI R5, RZ, 0x1f, R0 ;  /* 0x0000001fff057819 */ /* 0x000fc80000011600 */
[----:B------:R-:W-:Y:S01]  /*0150*/  LEA.HI.SX32 R5, R0, R5, 0x1a ;  /* 0x0000000500057211 */ /* 0x000fe200078fd2ff */
[----:B------:R-:W1:Y:S04]  /*0160*/  LDC.64 R36, c[0x0][0x210] ;  /* 0x00008400ff247b82 */ /* 0x000e680000000a00 */
[C---:B------:R-:W-:Y:S02]  /*0170*/  IMAD R8, R5.reuse, -0x120, R4 ;  /* 0xfffffee005087824 */ /* 0x040fe400078e0204 */
[----:B------:R-:W-:Y:S02]  /*0180*/  IMAD R9, R5, 0x60, RZ ;  /* 0x0000006005097824 */ /* 0x000fe400078e02ff */
[C---:B------:R-:W-:Y:S01]  /*0190*/  VIADD R0, R8.reuse, 0xffffff80 ;  /* 0xffffff8008007836 */ /* 0x040fe20000000000 */
[----:B------:R-:W-:Y:S01]  /*01a0*/  ISETP.GE.AND P1, PT, R8, 0x40, PT ;  /* 0x000000400800780c */ /* 0x000fe20003f26270 */
[----:B------:R-:W1:Y:S03]  /*01b0*/  LDC.64 R40, c[0x0][0x218] ;  /* 0x00008600ff287b82 */ /* 0x000e660000000a00 */
[----:B------:R-:W-:Y:S01]  /*01c0*/  ISETP.LT.AND P3, PT, R4, 0x416880, !P1 ;  /* 0x004168800400780c */ /* 0x000fe20004f61270 */
[----:B---3--:R-:W-:Y:S01]  /*01d0*/  IMAD.WIDE R2, R8, 0x4, R2 ;  /* 0x0000000408027825 */ /* 0x008fe200078e0202 */
[----:B------:R-:W-:-:S02]  /*01e0*/  SHF.R.S32.HI R28, RZ, 0x1f, R8 ;  /* 0x0000001fff1c7819 */ /* 0x000fc40000011408 */
[----:B------:R-:W-:Y:S01]  /*01f0*/  IADD3 R6, P0, R8, R9, RZ ;  /* 0x0000000908067210 */ /* 0x000fe20007f1e0ff */
[----:B------:R-:W3:Y:S01]  /*0200*/  LDC.64 R42, c[0x0][0x230] ;  /* 0x00008c00ff2a7b82 */ /* 0x000ee20000000a00 */
[----:B------:R-:W-:Y:S01]  /*0210*/  ISETP.GE.U32.AND P2, PT, R0, 0x60, PT ;  /* 0x000000600000780c */ /* 0x000fe20003f46070 */
[----:B--2---:R-:W-:Y:S01]  /*0220*/  IMAD.WIDE R16, R8, 0x4, R16 ;  /* 0x0000000408107825 */ /* 0x004fe200078e0210 */
[----:B------:R-:W-:-:S05]  /*0230*/  P2R R7, PR, RZ, 0x2 ;  /* 0x00000002ff077803 */ /* 0x000fca0000000000 */
[----:B------:R2:W3:Y:S01]  /*0240*/  @P3 LDG.E.EL.64 R26, desc[UR4][R2.64] ;  /* 0x00000004021a3981 */ /* 0x0004e2000c2e1b00 */
[----:B------:R-:W-:Y:S01]  /*0250*/  LEA.HI.X.SX32 R9, R9, R28, 0x1, P0 ;  /* 0x0000001c09097211 */ /* 0x000fe200000f0eff */
[----:B----4-:R-:W-:Y:S01]  /*0260*/  IMAD.WIDE R20, R8, 0x4, R20 ;  /* 0x0000000408147825 */ /* 0x010fe200078e0214 */
[----:B------:R-:W-:Y:S02]  /*0270*/  ISETP.LT.AND P0, PT, R4, 0x416880, !P2 ;  /* 0x004168800400780c */ /* 0x000fe40005701270 */
[----:B------:R-:W-:Y:S01]  /*0280*/  LEA R24, P4, R6, UR6, 0x2 ;  /* 0x0000000606187c11 */ /* 0x000fe2000f8810ff */
[----:B-----5:R-:W-:Y:S01]  /*0290*/  IMAD.WIDE R12, R8, 0x4, R12 ;  /* 0x00000004080c7825 */ /* 0x020fe200078e020c */
[----:B------:R-:W-:Y:S02]  /*02a0*/  P2R R0, PR, RZ, 0x4 ;  /* 0x00000004ff007803 */ /* 0x000fe40000000000 */
[----:B------:R-:W-:Y:S02]  /*02b0*/  LEA.HI.X R25, R6, UR7, R9, 0x2, P4 ;  /* 0x0000000706197c11 */ /* 0x000fe4000a0f1409 */
[----:B--2---:R-:W-:Y:S01]  /*02c0*/  CS2R R2, SRZ ;  /* 0x0000000000027805 */ /* 0x004fe2000001ff00 */
[----:B0-----:R-:W-:Y:S01]  /*02d0*/  IMAD.WIDE R22, R8, 0x4, R22 ;  /* 0x0000000408167825 */ /* 0x001fe200078e0216 */
[----:B------:R-:W-:-:S03]  /*02e0*/  ULDC.64 UR6, c[0x0][0x238] ;  /* 0x00008e0000067ab9 */ /* 0x000fc60000000a00 */
[----:B------:R0:W2:Y:S04]  /*02f0*/  @P0 LDG.E.EL.64 R46, desc[UR4][R24.64+-0x200] ;  /* 0xfffe0004182e0981 */ /* 0x0000a8000c2e1b00 */
[----:B------:R-:W4:Y:S04]  /*0300*/  @P0 LDG.E.EL.64 R14, desc[UR4][R16.64+-0x200] ;  /* 0xfffe0004100e0981 */ /* 0x000f28000c2e1b00 */
[----:B------:R5:W4:Y:S04]  /*0310*/  @P0 LDG.E.EL.64 R18, desc[UR4][R20.64+-0x200] ;  /* 0xfffe000414120981 */ /* 0x000b28000c2e1b00 */
[----:B------:R-:W4:Y:S04]  /*0320*/  @P0 LDG.E.EL.64 R2, desc[UR4][R12.64+-0x200] ;  /* 0xfffe00040c020981 */ /* 0x000f28000c2e1b00 */
[----:B------:R0:W4:Y:S01]  /*0330*/  @P0 LDG.E.EL.64 R10, desc[UR4][R22.64+-0x200] ;  /* 0xfffe0004160a0981 */ /* 0x000122000c2e1b00 */
[----:B------:R-:W-:-:S05]  /*0340*/  IMAD.SHL.U32 R35, R5, 0x40, RZ ;  /* 0x0000004005237824 */ /* 0x000fca00078e00ff */
[----:B------:R-:W-:-:S04]  /*0350*/  IADD3 R5, P4, R8, R35, RZ ;  /* 0x0000002308057210 */ /* 0x000fc80007f9e0ff */
[----:B------:R-:W-:Y:S01]  /*0360*/  LEA.HI.X.SX32 R28, R35, R28, 0x1, P4 ;  /* 0x0000001c231c7211 */ /* 0x000fe200020f0eff */
[C---:B0-----:R-:W-:Y:S02]  /*0370*/  IMAD.SHL.U32 R24, R5.reuse, 0x4, RZ ;  /* 0x0000000405187824 */ /* 0x041fe400078e00ff */
[----:B-----5:R-:W-:Y:S01]  /*0380*/  IMAD.MOV.U32 R21, RZ, RZ, 0x3e800000 ;  /* 0x3e800000ff157424 */ /* 0x020fe200078e00ff */
[----:B------:R-:W-:Y:S02]  /*0390*/  SHF.L.U64.HI R20, R5, 0x2, R28 ;  /* 0x0000000205147819 */ /* 0x000fe4000001021c */
[----:B------:R-:W-:Y:S01]  /*03a0*/  IADD3 R22, P4, R24, UR6, RZ ;  /* 0x0000000618167c10 */ /* 0x000fe2000ff9e0ff */
[----:B------:R-:W0:Y:S03]  /*03b0*/  LDC.64 R28, c[0x0][0x248] ;  /* 0x00009200ff1c7b82 */ /* 0x000e260000000a00 */
[----:B------:R-:W-:Y:S01]  /*03c0*/  IADD3.X R23, R20, UR7, RZ, P4, !PT ;  /* 0x0000000714177c10 */ /* 0x000fe2000a7fe4ff */
[----:B------:R-:W-:Y:S01]  /*03d0*/  ULDC.64 UR6, c[0x0][0x288] ;  /* 0x0000a20000067ab9 */ /* 0x000fe20000000a00 */
[----:B------:R-:W-:-:S02]  /*03e0*/  ISETP.GT.AND P1, PT, R8, 0xdf, PT ;  /* 0x000000df0800780c */ /* 0x000fc40003f24270 */
[----:B---3--:R-:W-:-:S05]  /*03f0*/  SEL R27, R27, RZ, P3 ;  /* 0x000000ff1b1b7207 */ /* 0x008fca0001800000 */
[----:B------:R-:W-:-:S04]  /*0400*/  FADD R27, R27, 0.0010000000474974513054 ;  /* 0x3a83126f1b1b7421 */ /* 0x000fc80000000000 */
[----:B------:R-:W3:Y:S01]  /*0410*/  MUFU.SQRT R13, R27 ;  /* 0x0000001b000d7308 */ /* 0x000ee20000002000 */
[----:B--2---:R-:W-:Y:S02]  /*0420*/  SEL R48, R46, RZ, P0 ;  /* 0x000000ff2e307207 */ /* 0x004fe40000000000 */
[----:B----4-:R-:W-:Y:S02]  /*0430*/  SEL R46, R14, RZ, P0 ;  /* 0x000000ff0e2e7207 */ /* 0x010fe40000000000 */
[----:B---3--:R-:W-:Y:S02]  /*0440*/  FSETP.GT.AND P5, PT, R13, 8.50705917302346158658e+37, PT ;  /* 0x7e8000000d00780b */ /* 0x008fe40003fa4000 */
[----:B------:R-:W-:Y:S02]  /*0450*/  SEL R14, R18, RZ, P0 ;  /* 0x000000ff120e7207 */ /* 0x000fe40000000000 */
[----:B------:R-:W-:Y:S02]  /*0460*/  SEL R17, R19, RZ, P0 ;  /* 0x000000ff13117207 */ /* 0x000fe40000000000 */
[----:B------:R-:W2:Y:S01]  /*0470*/  LDC.64 R18, c[0x0][0x298] ;  /* 0x0000a600ff127b82 */ /* 0x000ea20000000a00 */
[----:B------:R-:W-:-:S02]  /*0480*/  SEL R47, R47, RZ, P0 ;  /* 0x000000ff2f2f7207 */ /* 0x000fc40000000000 */
[----:B------:R-:W-:Y:S02]  /*0490*/  SEL R49, R15, RZ, P0 ;  /* 0x000000ff0f317207 */ /* 0x000fe40000000000 */
[----:B------:R-:W-:Y:S02]  /*04a0*/  SEL R45, R2, RZ, P0 ;  /* 0x000000ff022d7207 */ /* 0x000fe40000000000 */
[----:B------:R-:W-:Y:S02]  /*04b0*/  SEL R16, R3, RZ, P0 ;  /* 0x000000ff03107207 */ /* 0x000fe40000000000 */
[----:B------:R-:W-:Y:S02]  /*04c0*/  SEL R9, R10, RZ, P0 ;  /* 0x000000ff0a097207 */ /* 0x000fe40000000000 */
[----:B------:R-:W-:Y:S02]  /*04d0*/  SEL R12, R11, RZ, P0 ;  /* 0x000000ff0b0c7207 */ /* 0x000fe40000000000 */
[C---:B------:R-:W-:Y:S01]  /*04e0*/  FSETP.GEU.AND P0, PT, R13.reuse, 1.175494350822287508e-38, PT ;  /* 0x008000000d00780b */ /* 0x040fe20003f0e000 */
[----:B------:R-:W-:Y:S01]  /*04f0*/  @P5 FMUL R13, R13, 0.25 ;  /* 0x3e8000000d0d5820 */ /* 0x000fe20000400000 */
[----:B------:R-:W-:-:S02]  /*0500*/  FSEL R5, R21, 1, P5 ;  /* 0x3f80000015057808 */ /* 0x000fc40002800000 */
[----:B------:R-:W-:Y:S02]  /*0510*/  IADD3 R24, P5, R24, UR6, RZ ;  /* 0x0000000618187c10 */ /* 0x000fe4000ffbe0ff */
[----:B------:R-:W-:Y:S02]  /*0520*/  SEL R26, R26, RZ, P3 ;  /* 0x000000ff1a1a7207 */ /* 0x000fe40001800000 */
[----:B------:R-:W-:Y:S02]  /*0530*/  IADD3.X R25, R20, UR7, RZ, P5, !PT ;  /* 0x0000000714197c10 */ /* 0x000fe4000affe4ff */
[----:B------:R-:W-:Y:S01]  /*0540*/  ISETP.LT.AND P5, PT, R4, 0x416880, P1 ;  /* 0x004168800400780c */ /* 0x000fe20000fa1270 */
[----:B------:R-:W-:Y:S01]  /*0550*/  FADD R26, R26, 0.0010000000474974513054 ;  /* 0x3a83126f1a1a7421 */ /* 0x000fe20000000000 */
[----:B--2---:R-:W-:-:S03]  /*0560*/  IMAD.WIDE R10, R8, 0x4, R18 ;  /* 0x00000004080a7825 */ /* 0x004fc600078e0212 */
[----:B------:R2:W3:Y:S02]  /*0570*/  MUFU.SQRT R6, R26 ;  /* 0x0000001a00067308 */ /* 0x0004e40000002000 */
[----:B--2---:R-:W-:-:S06]  /*0580*/  CS2R R26, SRZ ;  /* 0x00000000001a7805 */ /* 0x004fcc000001ff00 */
[----:B------:R-:W2:Y:S01]  /*0590*/  @P5 LDG.E.EL.64 R26, desc[UR4][R10.64+-0x380] ;  /* 0xfffc80040a1a5981 */ /* 0x000ea2000c2e1b00 */
[C---:B---3--:R-:W-:Y:S02]  /*05a0*/  FSETP.GT.AND P6, PT, R6.reuse, 8.50705917302346158658e+37, PT ;  /* 0x7e8000000600780b */ /* 0x048fe40003fc4000 */
[----:B------:R-:W-:Y:S02]  /*05b0*/  FSETP.GEU.AND P4, PT, R6, 1.175494350822287508e-38, PT ;  /* 0x008000000600780b */ /* 0x000fe40003f8e000 */
[----:B------:R-:W-:Y:S01]  /*05c0*/  LOP3.LUT R3, R8, 0xffffffc0, RZ, 0xc0, !PT ;  /* 0xffffffc008037812 */ /* 0x000fe200078ec0ff */
[----:B------:R-:W-:Y:S01]  /*05d0*/  @!P0 FMUL R13, R13, 16777216 ;  /* 0x4b8000000d0d8820 */ /* 0x000fe20000400000 */
[----:B------:R-:W-:Y:S01]  /*05e0*/  FSEL R2, R21, 1, P6 ;  /* 0x3f80000015027808 */ /* 0x000fe20003000000 */
[----:B------:R-:W-:Y:S01]  /*05f0*/  @!P0 FMUL R5, R5, 16777216 ;  /* 0x4b80000005058820 */ /* 0x000fe20000400000 */
[----:B------:R-:W-:-:S05]  /*0600*/  ISETP.NE.AND P0, PT, R3, 0x40, PT ;  /* 0x000000400300780c */ /* 0x000fca0003f05270 */
[----:B------:R-:W-:Y:S02]  /*0610*/  @P6 FMUL R6, R6, 0.25 ;  /* 0x3e80000006066820 */ /* 0x000fe40000400000 */
[----:B------:R-:W-:Y:S02]  /*0620*/  @!P4 FMUL R2, R2, 16777216 ;  /* 0x4b8000000202c820 */ /* 0x000fe40000400000 */
[----:B------:R-:W-:Y:S01]  /*0630*/  @!P4 FMUL R6, R6, 16777216 ;  /* 0x4b8000000606c820 */ /* 0x000fe20000400000 */
[----:B------:R-:W-:Y:S01]  /*0640*/  ISETP.LT.AND P4, PT, R4, 0x416880, !P0 ;  /* 0x004168800400780c */ /* 0x000fe20004781270 */
[----:B0-----:R-:W-:Y:S01]  /*0650*/  IMAD.WIDE R28, R8, 0x4, R28 ;  /* 0x00000004081c7825 */ /* 0x001fe200078e021c */
[----:B--2---:R-:W-:Y:S02]  /*0660*/  SEL R26, R26, RZ, P5 ;  /* 0x000000ff1a1a7207 */ /* 0x004fe40002800000 */
[----:B------:R-:W-:-:S03]  /*0670*/  SEL R27, R27, RZ, P5 ;  /* 0x000000ff1b1b7207 */ /* 0x000fc60002800000 */
[----:B------:R-:W-:Y:S02]  /*0680*/  FADD R26, R26, 0.0010000000474974513054 ;  /* 0x3a83126f1a1a7421 */ /* 0x000fe40000000000 */
[----:B------:R-:W-:Y:S02]  /*0690*/  FADD R27, R27, 0.0010000000474974513054 ;  /* 0x3a83126f1b1b7421 */ /* 0x000fe40000000000 */
[----:B------:R-:W0:Y:S08]  /*06a0*/  MUFU.SQRT R15, R26 ;  /* 0x0000001a000f7308 */ /* 0x000e300000002000 */
[----:B------:R2:W3:Y:S02]  /*06b0*/  MUFU.SQRT R18, R27 ;  /* 0x0000001b00127308 */ /* 0x0004e40000002000 */
[----:B--2---:R-:W-:-:S06]  /*06c0*/  CS2R R26, SRZ ;  /* 0x00000000001a7805 */ /* 0x004fcc000001ff00 */
[----:B------:R-:W2:Y:S01]  /*06d0*/  @P4 LDG.E.EL.64 R26, desc[UR4][R28.64+-0x100] ;  /* 0xffff00041c1a4981 */ /* 0x000ea2000c2e1b00 */
[C---:B0-----:R-:W-:Y:S02]  /*06e0*/  FSETP.GEU.AND P1, PT, R15.reuse, 1.175494350822287508e-38, PT ;  /* 0x008000000f00780b */ /* 0x041fe40003f2e000 */
[----:B------:R-:W-:Y:S02]  /*06f0*/  FSETP.GT.AND P6, PT, R15, 8.50705917302346158658e+37, PT ;  /* 0x7e8000000f00780b */ /* 0x000fe40003fc4000 */
[----:B------:R-:W-:Y:S02]  /*0700*/  P2R R30, PR, RZ, 0x2 ;  /* 0x00000002ff1e7803 */ /* 0x000fe40000000000 */
[----:B---3--:R-:W-:-:S04]  /*0710*/  FSETP.GEU.AND P1, PT, R18, 1.175494350822287508e-38, PT ;  /* 0x008000001200780b */ /* 0x008fc80003f2e000 */
[----:B------:R-:W-:Y:S02]  /*0720*/  P2R R11, PR, RZ, 0x2 ;  /* 0x00000002ff0b7803 */ /* 0x000fe40000000000 */
[----:B------:R-:W-:Y:S02]  /*0730*/  P2R R3, PR, RZ, 0x1 ;  /* 0x00000001ff037803 */ /* 0x000fe40000000000 */
[----:B------:R-:W-:Y:S01]  /*0740*/  ISETP.NE.AND P0, PT, R11, RZ, PT ;  /* 0x000000ff0b00720c */ /* 0x000fe20003f05270 */
[----:B------:R-:W-:Y:S02]  /*0750*/  IMAD.IADD R39, R8, 0x1, R35 ;  /* 0x0000000108277824 */ /* 0x000fe400078e0223 */
[----:B------:R-:W-:Y:S01]  /*0760*/  @P6 FMUL R15, R15, 0.25 ;  /* 0x3e8000000f0f6820 */ /* 0x000fe20000400000 */
[----:B------:R-:W-:Y:S01]  /*0770*/  FSEL R20, R21, 1, P6 ;  /* 0x3f80000015147808 */ /* 0x000fe20003000000 */
[----:B------:R-:W0:Y:S01]  /*0780*/  LDC.64 R34, c[0x0][0x240] ;  /* 0x00009000ff227b82 */ /* 0x000e220000000a00 */
[----:B------:R-:W-:-:S02]  /*0790*/  FSETP.GT.AND P6, PT, R18, 8.50705917302346158658e+37, PT ;  /* 0x7e8000001200780b */ /* 0x000fc40003fc4000 */
[----:B------:R-:W-:Y:S02]  /*07a0*/  P2R R11, PR, RZ, 0x1 ;  /* 0x00000001ff0b7803 */ /* 0x000fe40000000000 */
[----:B------:R-:W-:Y:S02]  /*07b0*/  ISETP.NE.AND P0, PT, R30, RZ, PT ;  /* 0x000000ff1e00720c */ /* 0x000fe40003f05270 */
[----:B------:R-:W-:Y:S01]  /*07c0*/  CS2R R30, SRZ ;  /* 0x00000000001e7805 */ /* 0x000fe2000001ff00 */
[----:B-1----:R-:W-:-:S05]  /*07d0*/  IMAD.WIDE R52, R8, 0x4, R52 ;  /* 0x0000000408347825 */ /* 0x002fca00078e0234 */
[----:B------:R-:W3:Y:S01]  /*07e0*/  @P3 LDG.E.EL.64 R30, desc[UR4][R52.64] ;  /* 0x00000004341e3981 */ /* 0x000ee2000c2e1b00 */
[----:B------:R-:W-:Y:S01]  /*07f0*/  FSEL R19, R21, 1, P6 ;  /* 0x3f80000015137808 */ /* 0x000fe20003000000 */
[----:B------:R-:W-:Y:S01]  /*0800*/  @P6 FMUL R18, R18, 0.25 ;  /* 0x3e80000012126820 */ /* 0x000fe20000400000 */
[----:B------:R-:W-:Y:S01]  /*0810*/  IMAD.WIDE R36, R39, 0x4, R36 ;  /* 0x0000000427247825 */ /* 0x000fe200078e0224 */
[----:B------:R-:W-:Y:S02]  /*0820*/  CS2R R38, SRZ ;  /* 0x0000000000267805 */ /* 0x000fe4000001ff00 */
[----:B------:R-:W-:Y:S01]  /*0830*/  P2R R10, PR, RZ, 0x20 ;  /* 0x00000020ff0a7803 */ /* 0x000fe20000000000 */
[----:B------:R-:W-:-:S03]  /*0840*/  FADD R49, R49, 0.0010000000474974513054 ;  /* 0x3a83126f31317421 */ /* 0x000fc60000000000 */
[----:B------:R1:W4:Y:S01]  /*0850*/  @P3 LDG.E.EL.64 R38, desc[UR4][R36.64] ;  /* 0x0000000424263981 */ /* 0x000322000c2e1b00 */
[----:B0-----:R-:W-:-:S04]  /*0860*/  IMAD.WIDE R34, R8, 0x4, R34 ;  /* 0x0000000408227825 */ /* 0x001fc800078e0222 */
[----:B-1----:R-:W-:-:S04]  /*0870*/  FADD R36, R46, 0.0010000000474974513054 ;  /* 0x3a83126f2e247421 */ /* 0x002fc80000000000 */
[----:B------:R0:W1:Y:S01]  /*0880*/  MUFU.SQRT R46, R36 ;  /* 0x00000024002e7308 */ /* 0x0000620000002000 */
[----:B------:R-:W-:Y:S02]  /*0890*/  P2R R44, PR, RZ, 0x1 ;  /* 0x00000001ff2c7803 */ /* 0x000fe40000000000 */
[----:B------:R-:W-:Y:S01]  /*08a0*/  CS2R R28, SRZ ;  /* 0x00000000001c7805 */ /* 0x000fe2000001ff00 */
[----:B------:R-:W-:-:S05]  /*08b0*/  IMAD.WIDE R40, R8, 0x4, R40 ;  /* 0x0000000408287825 */ /* 0x000fca00078e0228 */
[----:B------:R5:W3:Y:S01]  /*08c0*/  @P3 LDG.E.EL.64 R28, desc[UR4][R40.64] ;  /* 0x00000004281c3981 */ /* 0x000ae2000c2e1b00 */
[----:B------:R-:W-:Y:S01]  /*08d0*/  CS2R R32, SRZ ;  /* 0x0000000000207805 */ /* 0x000fe2000001ff00 */
[----:B------:R-:W-:Y:S01]  /*08e0*/  IMAD.WIDE R42, R8, 0x4, R42 ;  /* 0x00000004082a7825 */ /* 0x000fe200078e022a */
[----:B0-----:R-:W0:Y:S01]  /*08f0*/  LDC.64 R36, c[0x0][0x258] ;  /* 0x00009600ff247b82 */ /* 0x001e220000000a00 */
[----:B-1----:R-:W-:-:S03]  /*0900*/  FSETP.GEU.AND P1, PT, R46, 1.175494350822287508e-38, PT ;  /* 0x008000002e00780b */ /* 0x002fc60003f2e000 */
[----:B------:R1:W3:Y:S04]  /*0910*/  @P3 LDG.E.EL.64 R32, desc[UR4][R42.64] ;  /* 0x000000042a203981 */ /* 0x0002e8000c2e1b00 */
[----:B-----5:R-:W5:Y:S01]  /*0920*/  LDC.64 R40, c[0x0][0x250] ;  /* 0x00009400ff287b82 */ /* 0x020f620000000a00 */
[----:B-1----:R-:W-:Y:S01]  /*0930*/  CS2R R42, SRZ ;  /* 0x00000000002a7805 */ /* 0x002fe2000001ff00 */
[----:B-----5:R-:W-:-:S05]  /*0940*/  IMAD.WIDE R40, R8, 0x4, R40 ;  /* 0x0000000408287825 */ /* 0x020fca00078e0228 */
[----:B------:R1:W5:Y:S02]  /*0950*/  @P4 LDG.E.EL.64 R42, desc[UR4][R40.64+-0x100] ;  /* 0xffff0004282a4981 */ /* 0x000364000c2e1b00 */
[----:B-1----:R-:W1:Y:S01]  /*0960*/  LDC.64 R40, c[0x0][0x290] ;  /* 0x0000a400ff287b82 */ /* 0x002e620000000a00 */
[----:B0-----:R-:W-:-:S04]  /*0970*/  IMAD.WIDE R36, R8, 0x4, R36 ;  /* 0x0000000408247825 */ /* 0x001fc800078e0224 */
[----:B-1----:R-:W-:Y:S01]  /*0980*/  IMAD.WIDE R40, R8, 0x4, R40 ;  /* 0x0000000408287825 */ /* 0x002fe200078e0228 */
[----:B--2---:R-:W-:-:S05]  /*0990*/  SEL R26, R26, RZ, P4 ;  /* 0x000000ff1a1a7207 */ /* 0x004fca0002000000 */
[----:B------:R-:W-:-:S04]  /*09a0*/  FADD R26, R26, 0.0010000000474974513054 ;  /* 0x3a83126f1a1a7421 */ /* 0x000fc80000000000 */
[----:B------:R-:W0:Y:S01]  /*09b0*/  MUFU.SQRT R51, R26 ;  /* 0x0000001a00337308 */ /* 0x000e220000002000 */
[----:B------:R-:W-:-:S05]  /*09c0*/  SEL R27, R27, RZ, P4 ;  /* 0x000000ff1b1b7207 */ /* 0x000fca0002000000 */
[----:B------:R-:W-:-:S04]  /*09d0*/  FADD R53, R27, 0.0010000000474974513054 ;  /* 0x3a83126f1b357421 */ /* 0x000fc80000000000 */
[----:B------:R-:W1:Y:S01]  /*09e0*/  MUFU.SQRT R52, R53 ;  /* 0x0000003500347308 */ /* 0x000e620000002000 */
[C---:B0-----:R-:W-:Y:S02]  /*09f0*/  FSETP.GT.AND P6, PT, R51.reuse, 8.50705917302346158658e+37, PT ;  /* 0x7e8000003300780b */ /* 0x041fe40003fc4000 */
[----:B------:R-:W-:Y:S02]  /*0a00*/  CS2R R26, SRZ ;  /* 0x00000000001a7805 */ /* 0x000fe4000001ff00 */
[----:B------:R-:W-:Y:S02]  /*0a10*/  FSETP.GEU.AND P5, PT, R51, 1.175494350822287508e-38, PT ;  /* 0x008000003300780b */ /* 0x000fe40003fae000 */
[----:B------:R-:W-:Y:S02]  /*0a20*/  FSEL R50, R21, 1, P6 ;  /* 0x3f80000015327808 */ /* 0x000fe40003000000 */
[----:B------:R0:W2:Y:S05]  /*0a30*/  @P4 LDG.E.EL.64 R26, desc[UR4][R34.64+-0x100] ;  /* 0xffff0004221a4981 */ /* 0x0000aa000c2e1b00 */
[----:B------:R-:W-:Y:S01]  /*0a40*/  @P6 FMUL R51, R51, 0.25 ;  /* 0x3e80000033336820 */ /* 0x000fe20000400000 */
[C---:B-1----:R-:W-:Y:S01]  /*0a50*/  FSETP.GT.AND P6, PT, R52.reuse, 8.50705917302346158658e+37, PT ;  /* 0x7e8000003400780b */ /* 0x042fe20003fc4000 */
[----:B0-----:R-:W0:Y:S01]  /*0a60*/  MUFU.SQRT R35, R49 ;  /* 0x0000003100237308 */ /* 0x001e220000002000 */
[----:B------:R-:W-:-:S02]  /*0a70*/  FSETP.GEU.AND P2, PT, R52, 1.175494350822287508e-38, PT ;  /* 0x008000003400780b */ /* 0x000fc40003f4e000 */
[----:B------:R-:W-:-:S09]  /*0a80*/  FSEL R53, R21, 1, P6 ;  /* 0x3f80000015357808 */ /* 0x000fd20003000000 */
[----:B------:R-:W-:Y:S01]  /*0a90*/  @P6 FMUL R52, R52, 0.25 ;  /* 0x3e80000034346820 */ /* 0x000fe20000400000 */
[----:B------:R-:W-:Y:S02]  /*0aa0*/  FSETP.GT.AND P6, PT, R46, 8.50705917302346158658e+37, PT ;  /* 0x7e8000002e00780b */ /* 0x000fe40003fc4000 */
[----:B0-----:R-:W-:Y:S02]  /*0ab0*/  FSETP.GT.AND P0, PT, R35, 8.50705917302346158658e+37, PT ;  /* 0x7e8000002300780b */ /* 0x001fe40003f04000 */
[C---:B------:R-:W-:Y:S02]  /*0ac0*/  FSEL R34, R21.reuse, 1, P6 ;  /* 0x3f80000015227808 */ /* 0x040fe40003000000 */
[----:B------:R-:W-:-:S07]  /*0ad0*/  FSEL R21, R21, 1, P0 ;  /* 0x3f80000015157808 */ /* 0x000fce0000000000 */
[----:B------:R-:W-:Y:S01]  /*0ae0*/  @P6 FMUL R46, R46, 0.25 ;  /* 0x3e8000002e2e6820 */ /* 0x000fe20000400000 */
[C---:B------:R-:W-:Y:S01]  /*0af0*/  FSETP.GEU.AND P6, PT, R35.reuse, 1.175494350822287508e-38, PT ;  /* 0x008000002300780b */ /* 0x040fe20003fce000 */
[----:B------:R-:W-:Y:S01]  /*0b00*/  @P0 FMUL R35, R35, 0.25 ;  /* 0x3e80000023230820 */ /* 0x000fe20000400000 */
[----:B------:R-:W-:-:S13]  /*0b10*/  ISETP.NE.AND P0, PT, R44, RZ, PT ;  /* 0x000000ff2c00720c */ /* 0x000fda0003f05270 */
[----:B------:R-:W-:Y:S01]  /*0b20*/  @!P0 FMUL R15, R15, 16777216 ;  /* 0x4b8000000f0f8820 */ /* 0x000fe20000400000 */
[----:B------:R-:W-:Y:S01]  /*0b30*/  @!P0 FMUL R20, R20, 16777216 ;  /* 0x4b80000014148820 */ /* 0x000fe20000400000 */
[----:B------:R-:W-:Y:S01]  /*0b40*/  ISETP.NE.AND P0, PT, R11, RZ, PT ;  /* 0x000000ff0b00720c */ /* 0x000fe20003f05270 */
[----:B------:R-:W-:Y:S01]  /*0b50*/  @!P1 FMUL R46, R46, 16777216 ;  /* 0x4b8000002e2e9820 */ /* 0x000fe20000400000 */
[----:B------:R-:W-:Y:S01]  /*0b60*/  @!P1 FMUL R34, R34, 16777216 ;  /* 0x4b80000022229820 */ /* 0x000fe20000400000 */
[----:B------:R-:W-:-:S10]  /*0b70*/  ISETP.NE.AND P1, PT, R7, RZ, PT ;  /* 0x000000ff0700720c */ /* 0x000fd40003f25270 */
[----:B------:R-:W-:Y:S01]  /*0b80*/  @!P0 FMUL R18, R18, 16777216 ;  /* 0x4b80000012128820 */ /* 0x000fe20000400000 */
[----:B------:R-:W-:Y:S01]  /*0b90*/  @!P0 FMUL R19, R19, 16777216 ;  /* 0x4b80000013138820 */ /* 0x000fe20000400000 */
[----:B------:R-:W-:Y:S02]  /*0ba0*/  ISETP.NE.AND P0, PT, R3, RZ, PT ;  /* 0x000000ff0300720c */ /* 0x000fe40003f05270 */
[----:B------:R0:W1:Y:S02]  /*0bb0*/  MUFU.RCP R3, R6 ;  /* 0x0000000600037308 */ /* 0x0000640000001000 */
[----:B0-----:R-:W-:Y:S01]  /*0bc0*/  CS2R R6, SRZ ;  /* 0x0000000000067805 */ /* 0x001fe2000001ff00 */
[----:B------:R-:W-:Y:S01]  /*0bd0*/  @!P2 FMUL R52, R52, 16777216 ;  /* 0x4b8000003434a820 */ /* 0x000fe20000400000 */
[----:B------:R-:W-:-:S04]  /*0be0*/  @!P2 FMUL R53, R53, 16777216 ;  /* 0x4b8000003535a820 */ /* 0x000fc80000400000 */
[----:B------:R0:W2:Y:S01]  /*0bf0*/  @P4 LDG.E.EL.64 R6, desc[UR4][R22.64+-0x100] ;  /* 0xffff000416064981 */ /* 0x0000a2000c2e1b00 */
[----:B------:R-:W-:Y:S01]  /*0c00*/  ISETP.NE.AND P2, PT, R0, RZ, PT ;  /* 0x000000ff0000720c */ /* 0x000fe20003f45270 */
[----:B------:R-:W-:Y:S01]  /*0c10*/  @!P6 FMUL R35, R35, 16777216 ;  /* 0x4b8000002323e820 */ /* 0x000fe20000400000 */
[----:B-1----:R-:W-:Y:S01]  /*0c20*/  FMUL R0, R3, R2 ;  /* 0x0000000203007220 */ /* 0x002fe20000400000 */
[----:B0-----:R-:W0:Y:S01]  /*0c30*/  LDC.64 R22, c[0x0][0x2a0] ;  /* 0x0000a800ff167b82 */ /* 0x001e220000000a00 */
[----:B------:R-:W-:Y:S08]  /*0c40*/  MUFU.RCP R2, R13 ;  /* 0x0000000d00027308 */ /* 0x000ff00000001000 */
[----:B------:R-:W1:Y:S08]  /*0c50*/  MUFU.RCP R44, R52 ;  /* 0x00000034002c7308 */ /* 0x000e700000001000 */
[----:B------:R-:W3:Y:S08]  /*0c60*/  MUFU.RCP R13, R46 ;  /* 0x0000002e000d7308 */ /* 0x000ef00000001000 */
[----:B------:R-:W4:Y:S01]  /*0c70*/  MUFU.RCP R52, R35 ;  /* 0x0000002300347308 */ /* 0x000f220000001000 */
[----:B------:R-:W-:Y:S01]  /*0c80*/  @!P6 FMUL R21, R21, 16777216 ;  /* 0x4b8000001515e820 */ /* 0x000fe20000400000 */
[----:B-1----:R-:W-:Y:S01]  /*0c90*/  FMUL R44, R44, R53 ;  /* 0x000000352c2c7220 */ /* 0x002fe20000400000 */
[----:B---3--:R-:W-:-:S02]  /*0ca0*/  FMUL R34, R13, R34 ;  /* 0x000000220d227220 */ /* 0x008fc40000400000 */
[----:B----4-:R-:W-:Y:S01]  /*0cb0*/  FMUL R13, R52, R21 ;  /* 0x00000015340d7220 */ /* 0x010fe20000400000 */
[----:B0-----:R-:W-:Y:S02]  /*0cc0*/  IMAD.WIDE R52, R8, 0x4, R22 ;  /* 0x0000000408347825 */ /* 0x001fe400078e0216 */
[----:B------:R-:W0:Y:S02]  /*0cd0*/  LDC.64 R22, c[0x0][0x2a8] ;  /* 0x0000aa00ff167b82 */ /* 0x000e240000000a00 */
[----:B------:R-:W-:Y:S01]  /*0ce0*/  @!P5 FMUL R51, R51, 16777216 ;  /* 0x4b8000003333d820 */ /* 0x000fe20000400000 */
[----:B------:R-:W-:Y:S01]  /*0cf0*/  @!P5 FMUL R50, R50, 16777216 ;  /* 0x4b8000003232d820 */ /* 0x000fe20000400000 */
[----:B------:R-:W-:Y:S01]  /*0d00*/  FMUL R5, R2, R5 ;  /* 0x0000000502057220 */ /* 0x000fe20000400000 */
[----:B------:R-:W1:Y:S01]  /*0d10*/  MUFU.RCP R15, R15 ;  /* 0x0000000f000f7308 */ /* 0x000e620000001000 */
[----:B------:R-:W-:Y:S02]  /*0d20*/  ISETP.NE.AND P5, PT, R10, RZ, PT ;  /* 0x000000ff0a00720c */ /* 0x000fe40003fa5270 */
[----:B------:R-:W-:-:S02]  /*0d30*/  CS2R R2, SRZ ;  /* 0x0000000000027805 */ /* 0x000fc4000001ff00 */
[----:B------:R-:W-:-:S04]  /*0d40*/  CS2R R10, SRZ ;  /* 0x00000000000a7805 */ /* 0x000fc8000001ff00 */
[----:B------:R3:W4:Y:S05]  /*0d50*/  @P4 LDG.E.EL.64 R2, desc[UR4][R36.64+-0x100] ;  /* 0xffff000424024981 */ /* 0x00072a000c2e1b00 */
[----:B------:R0:W4:Y:S01]  /*0d60*/  @P5 LDG.E.EL.64 R10, desc[UR4][R24.64+-0x380] ;  /* 0xfffc8004180a5981 */ /* 0x000122000c2e1b00 */
[----:B---3--:R-:W-:Y:S01]  /*0d70*/  CS2R R36, SRZ ;  /* 0x0000000000247805 */ /* 0x008fe2000001ff00 */
[----:B-1----:R-:W-:Y:S01]  /*0d80*/  FMUL R46, R15, R20 ;  /* 0x000000140f2e7220 */ /* 0x002fe20000400000 */
[----:B------:R-:W-:Y:S01]  /*0d90*/  CS2R R20, SRZ ;  /* 0x0000000000147805 */ /* 0x000fe2000001ff00 */
[----:B0-----:R-:W-:-:S03]  /*0da0*/  IMAD.WIDE R22, R8, 0x4, R22 ;  /* 0x0000000408167825 */ /* 0x001fc600078e0216 */
[----:B------:R-:W3:Y:S01]  /*0db0*/  @P5 LDG.E.EL.64 R36, desc[UR4][R40.64+-0x380] ;  /* 0xfffc800428245981 */ /* 0x000ee2000c2e1b00 */
[----:B------:R-:W-:-:S03]  /*0dc0*/  CS2R R24, SRZ ;  /* 0x0000000000187805 */ /* 0x000fc6000001ff00 */
[----:B------:R-:W3:Y:S04]  /*0dd0*/  @P5 LDG.E.EL.64 R20, desc[UR4][R52.64+-0x380] ;  /* 0xfffc800434145981 */ /* 0x000ee8000c2e1b00 */
[----:B------:R3:W3:Y:S01]  /*0de0*/  @P5 LDG.E.EL.64 R24, desc[UR4][R22.64+-0x380] ;  /* 0xfffc800416185981 */ /* 0x0006e2000c2e1b00 */
[----:B------:R-:W0:Y:S01]  /*0df0*/  MUFU.RCP R18, R18 ;  /* 0x0000001200127308 */ /* 0x000e220000001000 */
[----:B------:R-:W-:Y:S02]  /*0e00*/  SEL R28, R28, RZ, P3 ;  /* 0x000000ff1c1c7207 */ /* 0x000fe40001800000 */
[----:B------:R-:W-:Y:S02]  /*0e10*/  SEL R15, R38, RZ, P3 ;  /* 0x000000ff260f7207 */ /* 0x000fe40001800000 */
[----:B------:R-:W-:-:S03]  /*0e20*/  SEL R29, R29, RZ, P3 ;  /* 0x000000ff1d1d7207 */ /* 0x000fc60001800000 */
[----:B------:R-:W-:Y:S01]  /*0e30*/  FADD R15, R15, -R28 ;  /* 0x8000001c0f0f7221 */ /* 0x000fe20000000000 */
[----:B------:R-:W-:Y:S01]  /*0e40*/  SEL R32, R32, RZ, P3 ;  /* 0x000000ff20207207 */ /* 0x000fe20001800000 */
[----:B0-----:R-:W-:Y:S01]  /*0e50*/  FMUL R19, R18, R19 ;  /* 0x0000001312137220 */ /* 0x001fe20000400000 */
[----:B------:R-:W-:Y:S01]  /*0e60*/  SEL R18, R39, RZ, P3 ;  /* 0x000000ff27127207 */ /* 0x000fe20001800000 */
[----:B------:R-:W-:Y:S01]  /*0e70*/  FMUL R0, R0, R15 ;  /* 0x0000000f00007220 */ /* 0x000fe20000400000 */
[----:B------:R-:W-:-:S03]  /*0e80*/  SEL R15, R30, RZ, P3 ;  /* 0x000000ff1e0f7207 */ /* 0x000fc60001800000 */
[----:B------:R-:W-:Y:S02]  /*0e90*/  FADD R18, R18, -R29 ;  /* 0x8000001d12127221 */ /* 0x000fe40000000000 */
[----:B------:R-:W-:Y:S01]  /*0ea0*/  FFMA R0, R15, R0, R32 ;  /* 0x000000000f007223 */ /* 0x000fe20000000020 */
[----:B------:R-:W-:Y:S01]  /*0eb0*/  FADD R45, R48, -R45 ;  /* 0x8000002d302d7221 */ /* 0x000fe20000000000 */
[----:B------:R-:W0:Y:S01]  /*0ec0*/  MUFU.RCP R51, R51 ;  /* 0x0000003300337308 */ /* 0x000e220000001000 */
[----:B------:R-:W-:Y:S02]  /*0ed0*/  FADD R16, R47, -R16 ;  /* 0x800000102f107221 */ /* 0x000fe40000000000 */
[----:B------:R-:W-:Y:S02]  /*0ee0*/  FMUL R34, R34, R45 ;  /* 0x0000002d22227220 */ /* 0x000fe40000400000 */
[----:B------:R-:W-:Y:S02]  /*0ef0*/  FMUL R13, R13, R16 ;  /* 0x000000100d0d7220 */ /* 0x000fe40000400000 */
[----:B------:R-:W-:Y:S01]  /*0f00*/  FFMA R9, R14, R34, R9 ;  /* 0x000000220e097223 */ /* 0x000fe20000000009 */
[----:B-----5:R-:W-:Y:S01]  /*0f10*/  SEL R42, R42, RZ, P4 ;  /* 0x000000ff2a2a7207 */ /* 0x020fe20002000000 */
[----:B------:R-:W-:Y:S01]  /*0f20*/  FFMA R12, R17, R13, R12 ;  /* 0x0000000d110c7223 */ /* 0x000fe2000000000c */
[----:B0-----:R-:W-:Y:S01]  /*0f30*/  FMUL R50, R51, R50 ;  /* 0x0000003233327220 */ /* 0x001fe20000400000 */
[----:B------:R-:W-:Y:S01]  /*0f40*/  ISETP.GT.AND P6, PT, R8, 0xdf, PT ;  /* 0x000000df0800780c */ /* 0x000fe20003fc4270 */
[----:B------:R-:W-:Y:S01]  /*0f50*/  FMUL R5, R5, R18 ;  /* 0x0000001205057220 */ /* 0x000fe20000400000 */
[----:B------:R-:W-:-:S02]  /*0f60*/  SEL R8, R31, RZ, P3 ;  /* 0x000000ff1f087207 */ /* 0x000fc40001800000 */
[----:B------:R-:W-:Y:S02]  /*0f70*/  SEL R33, R33, RZ, P3 ;  /* 0x000000ff21217207 */ /* 0x000fe40001800000 */
[----:B--2---:R-:W-:Y:S02]  /*0f80*/  SEL R29, R26, RZ, P4 ;  /* 0x000000ff1a1d7207 */ /* 0x004fe40002000000 */
[----:B------:R-:W-:Y:S02]  /*0f90*/  SEL R26, R27, RZ, P4 ;  /* 0x000000ff1b1a7207 */ /* 0x000fe40002000000 */
[----:B------:R-:W-:-:S05]  /*0fa0*/  SEL R6, R6, RZ, P4 ;  /* 0x000000ff06067207 */ /* 0x000fca0002000000 */
[----:B------:R-:W-:Y:S01]  /*0fb0*/  FADD R15, R6, -R29 ;  /* 0x8000001d060f7221 */ /* 0x000fe20000000000 */
[----:B------:R-:W-:-:S05]  /*0fc0*/  SEL R7, R7, RZ, P4 ;  /* 0x000000ff07077207 */ /* 0x000fca0002000000 */
[----:B------:R-:W-:Y:S01]  /*0fd0*/  FADD R7, R7, -R26 ;  /* 0x8000001a07077221 */ /* 0x000fe20000000000 */
[----:B------:R-:W-:-:S03]  /*0fe0*/  FMUL R15, R50, R15 ;  /* 0x0000000f320f7220 */ /* 0x000fc60000400000 */
[----:B------:R-:W-:Y:S01]  /*0ff0*/  FMUL R7, R44, R7 ;  /* 0x000000072c077220 */ /* 0x000fe20000400000 */
[----:B----4-:R-:W-:Y:S02]  /*1000*/  SEL R10, R10, RZ, P5 ;  /* 0x000000ff0a0a7207 */ /* 0x010fe40002800000 */
[----:B------:R-:W-:Y:S02]  /*1010*/  SEL R6, R11, RZ, P5 ;  /* 0x000000ff0b067207 */ /* 0x000fe40002800000 */
[----:B---3--:R-:W-:Y:S02]  /*1020*/  SEL R23, R36, RZ, P5 ;  /* 0x000000ff24177207 */ /* 0x008fe40002800000 */
[----:B------:R-:W-:-:S03]  /*1030*/  SEL R37, R37, RZ, P5 ;  /* 0x000000ff25257207 */ /* 0x000fc60002800000 */
[----:B------:R-:W-:Y:S02]  /*1040*/  FADD R11, R10, -R23 ;  /* 0x800000170a0b7221 */ /* 0x000fe40000000000 */
[----:B------:R-:W-:Y:S01]  /*1050*/  FADD R6, R6, -R37 ;  /* 0x8000002506067221 */ /* 0x000fe20000000000 */
[----:B------:R-:W-:Y:S01]  /*1060*/  SEL R23, R20, RZ, P5 ;  /* 0x000000ff14177207 */ /* 0x000fe20002800000 */
[----:B------:R-:W-:Y:S01]  /*1070*/  FMUL R11, R46, R11 ;  /* 0x0000000b2e0b7220 */ /* 0x000fe20000400000 */
[----:B------:R-:W-:Y:S01]  /*1080*/  SEL R24, R24, RZ, P5 ;  /* 0x000000ff18187207 */ /* 0x000fe20002800000 */
[----:B------:R-:W-:Y:S01]  /*1090*/  FMUL R6, R19, R6 ;  /* 0x0000000613067220 */ /* 0x000fe20000400000 */
[----:B------:R-:W-:Y:S02]  /*10a0*/  SEL R10, R21, RZ, P5 ;  /* 0x000000ff150a7207 */ /* 0x000fe40002800000 */
[----:B------:R-:W-:Y:S01]  /*10b0*/  SEL R25, R25, RZ, P5 ;  /* 0x000000ff19197207 */ /* 0x000fe20002800000 */
[----:B------:R-:W-:Y:S01]  /*10c0*/  FFMA R11, R23, R11, R24 ;  /* 0x0000000b170b7223 */ /* 0x000fe20000000018 */
[----:B------:R-:W-:-:S02]  /*10d0*/  SEL R13, R2, RZ, P4 ;  /* 0x000000ff020d7207 */ /* 0x000fc40002000000 */
[----:B------:R-:W-:Y:S01]  /*10e0*/  SEL R17, R3, RZ, P4 ;  /* 0x000000ff03117207 */ /* 0x000fe20002000000 */
[----:B------:R-:W-:Y:S01]  /*10f0*/  FFMA R6, R10, R6, R25 ;  /* 0x000000060a067223 */ /* 0x000fe20000000019 */
[----:B------:R-:W-:Y:S01]  /*1100*/  SEL R10, R43, RZ, P4 ;  /* 0x000000ff2b0a7207 */ /* 0x000fe20002000000 */
[----:B------:R-:W0:Y:S01]  /*1110*/  LDC.64 R2, c[0x0][0x2b0] ;  /* 0x0000ac00ff027b82 */ /* 0x000e220000000a00 */
[----:B------:R-:W-:Y:S02]  /*1120*/  FSETP.GEU.AND P4, PT, R9, RZ, PT ;  /* 0x000000ff0900720b */ /* 0x000fe40003f8e000 */
[----:B------:R-:W-:Y:S02]  /*1130*/  FSETP.GEU.AND P5, PT, R11, RZ, PT ;  /* 0x000000ff0b00720b */ /* 0x000fe40003fae000 */
[----:B------:R-:W-:Y:S02]  /*1140*/  FSEL R16, R9, RZ, P4 ;  /* 0x000000ff09107208 */ /* 0x000fe40002000000 */
[----:B------:R-:W-:-:S02]  /*1150*/  FSETP.GEU.AND P4, PT, R12, RZ, PT ;  /* 0x000000ff0c00720b */ /* 0x000fc40003f8e000 */
[----:B------:R-:W-:Y:S01]  /*1160*/  FSEL R11, R11, RZ, P5 ;  /* 0x000000ff0b0b7208 */ /* 0x000fe20002800000 */
[----:B------:R-:W-:Y:S01]  /*1170*/  FFMA R7, R10, R7, R17 ;  /* 0x000000070a077223 */ /* 0x000fe20000000011 */
[----:B------:R-:W-:Y:S02]  /*1180*/  FSETP.GEU.AND P5, PT, R6, RZ, PT ;  /* 0x000000ff0600720b */ /* 0x000fe40003fae000 */
[----:B------:R-:W-:Y:S01]  /*1190*/  FSEL R17, R12, RZ, P4 ;  /* 0x000000ff0c117208 */ /* 0x000fe20002000000 */
[----:B------:R-:W-:Y:S01]  /*11a0*/  FFMA R15, R42, R15, R13 ;  /* 0x0000000f2a0f7223 */ /* 0x000fe2000000000d */
[----:B------:R-:W-:Y:S02]  /*11b0*/  ISETP.GE.AND P4, PT, R4, 0x416880, PT ;  /* 0x004168800400780c */ /* 0x000fe40003f86270 */
[----:B------:R-:W-:Y:S02]  /*11c0*/  FSEL R6, R6, RZ, P5 ;  /* 0x000000ff06067208 */ /* 0x000fe40002800000 */
[----:B------:R-:W-:-:S02]  /*11d0*/  @P2 FSEL R16, R11, RZ, P6 ;  /* 0x000000ff0b102208 */ /* 0x000fc40003000000 */
[----:B------:R-:W-:Y:S01]  /*11e0*/  @P2 FSEL R17, R6, RZ, P6 ;  /* 0x000000ff06112208 */ /* 0x000fe20003000000 */
[----:B------:R-:W-:Y:S01]  /*11f0*/  FFMA R6, R8, R5, R33 ;  /* 0x0000000508067223 */ /* 0x000fe20000000021 */
[----:B------:R-:W-:Y:S02]  /*1200*/  FSETP.GEU.AND P2, PT, R15, RZ, PT ;  /* 0x000000ff0f00720b */ /* 0x000fe40003f4e000 */
[----:B------:R-:W-:Y:S02]  /*1210*/  FSETP.GEU.AND P3, PT, R7, RZ, PT ;  /* 0x000000ff0700720b */ /* 0x000fe40003f6e000 */
[----:B------:R-:W-:Y:S02]  /*1220*/  @!P0 FSEL R16, R15, RZ, P2 ;  /* 0x000000ff0f108208 */ /* 0x000fe40001000000 */
[----:B------:R-:W-:Y:S02]  /*1230*/  @!P0 FSEL R17, R7, RZ, P3 ;  /* 0x000000ff07118208 */ /* 0x000fe40001800000 */
[----:B------:R-:W-:-:S02]  /*1240*/  FSETP.GEU.AND P0, PT, R0, RZ, PT ;  /* 0x000000ff0000720b */ /* 0x000fc40003f0e000 */
[----:B------:R-:W-:Y:S01]  /*1250*/  FSETP.GEU.AND P2, PT, R6, RZ, PT ;  /* 0x000000ff0600720b */ /* 0x000fe20003f4e000 */
[----:B0-----:R-:W-:Y:S01]  /*1260*/  IMAD.WIDE R4, R4, 0x4, R2 ;  /* 0x0000000404047825 */ /* 0x001fe200078e0202 */
[----:B------:R-:W-:Y:S02]  /*1270*/  @!P1 FSEL R16, R0, RZ, P0 ;  /* 0x000000ff00109208 */ /* 0x000fe40000000000 */
[----:B------:R-:W-:Y:S01]  /*1280*/  @!P1 FSEL R17, R6, RZ, P2 ;  /* 0x000000ff06119208 */ /* 0x000fe20001000000 */
[----:B------:R-:W-:Y:S08]  /*1290*/  @P4 EXIT ;  /* 0x000000000000494d */ /* 0x000ff00003800000 */
[----:B------:R-:W-:Y:S01]  /*12a0*/  STG.E.64 desc[UR4][R4.64], R16 ;  /* 0x0000001004007986 */ /* 0x000fe2000c101b04 */
[----:B------:R-:W-:Y:S05]  /*12b0*/  EXIT ;  /* 0x000000000000794d */ /* 0x000fea0003800000 */
.L_x_0:
[----:B------:R-:W-:-:S00]  /*12c0*/  BRA `(.L_x_0) ;  /* 0xfffffffc00fc7947 */ /* 0x000fc0000383ffff */
[----:B------:R-:W-:-:S00]  /*12d0*/  NOP ;  /* 0x0000000000007918 */ /* 0x000fc00000000000 */
        /* <DEDUP_REMOVED lines=10> */
.L_x_1:


//--------------------- .nv.global.init           --------------------------
	.section	.nv.global.init,"aw",@progbits
.nv.global.init:
	.type		_$_str,@object
	.size		_$_str,(_$_str_$_2 - _$_str)
_$_str:
        /*0000*/ 	.byte	0x5f, 0x5f, 0x43, 0x55, 0x44, 0x41, 0x5f, 0x46, 0x54, 0x5a, 0x00
	.type		_$_str_$_2,@object
	.size		_$_str_$_2,(.L_1 - _$_str_$_2)
_$_str_$_2:
        /*000b*/ 	.byte	0x5f, 0x5f, 0x43, 0x55, 0x44, 0x41, 0x5f, 0x50, 0x52, 0x45, 0x43, 0x5f, 0x53, 0x51, 0x52, 0x54
        /*001b*/ 	.byte	0x00
.L_1:


//--------------------- .nv.constant0.triton_poi_fused_cat_31 --------------------------
	.section	.nv.constant0.triton_poi_fused_cat_31,"a",@progbits
	.sectionflags	@""
	.align	4
.nv.constant0.triton_poi_fused_cat_31:
	.zero		700
